	.headerflags	@"EF_CUDA_TEXMODE_UNIFIED EF_CUDA_64BIT_ADDRESS EF_CUDA_ACCELERATORS EF_CUDA_SM90 EF_CUDA_VIRTUAL_SM(EF_CUDA_SM90)"
	.elftype	@"ET_EXEC"


//--------------------- .nv.info                  --------------------------
	.section	.nv.info,"",@"SHT_CUDA_INFO"
	.align	4


	//----- nvinfo : EIATTR_REGCOUNT
	.align		4
        /*0000*/ 	.byte	0x04, 0x2f
        /*0002*/ 	.short	(.L_3 - .L_2)
	.align		4
.L_2:
        /*0004*/ 	.word	index@(triton_poi_fused_clamp_convolution_div_pow_sqrt_sub_5)
        /*0008*/ 	.word	0x00000010


	//----- nvinfo : EIATTR_MIN_STACK_SIZE
	.align		4
.L_3:
        /*000c*/ 	.byte	0x04, 0x12
        /*000e*/ 	.short	(.L_5 - .L_4)
	.align		4
.L_4:
        /*0010*/ 	.word	index@(triton_poi_fused_clamp_convolution_div_pow_sqrt_sub_5)
        /*0014*/ 	.word	0x00000000


	//----- nvinfo : EIATTR_FRAME_SIZE
	.align		4
.L_5:
        /*0018*/ 	.byte	0x04, 0x11
        /*001a*/ 	.short	(.L_7 - .L_6)
	.align		4
.L_6:
        /*001c*/ 	.word	index@(triton_poi_fused_clamp_convolution_div_pow_sqrt_sub_5)
        /*0020*/ 	.word	0x00000000


	//----- nvinfo : EIATTR_MIN_STACK_SIZE
	.align		4
.L_7:
        /*0024*/ 	.byte	0x04, 0x12
        /*0026*/ 	.short	(.L_9 - .L_8)
	.align		4
.L_8:
        /*0028*/ 	.word	index@(triton_poi_fused_clamp_convolution_div_pow_sqrt_sub_5)
        /*002c*/ 	.word	0x00000000
.L_9:


//--------------------- .nv.info.triton_poi_fused_clamp_convolution_div_pow_sqrt_sub_5 --------------------------
	.section	.nv.info.triton_poi_fused_clamp_convolution_div_pow_sqrt_sub_5,"",@"SHT_CUDA_INFO"
	.sectionflags	@""
	.align	4


	//----- nvinfo : EIATTR_CUDA_API_VERSION
	.align		4
        /*0000*/ 	.byte	0x04, 0x37
        /*0002*/ 	.short	(.L_11 - .L_10)
.L_10:
        /*0004*/ 	.word	0x0000007c


	//----- nvinfo : EIATTR_KPARAM_INFO
	.align		4
.L_11:
        /*0008*/ 	.byte	0x04, 0x17
        /*000a*/ 	.short	(.L_13 - .L_12)
.L_12:
        /*000c*/ 	.word	0x00000000
        /*0010*/ 	.short	0x0004
        /*0012*/ 	.short	0x0020
        /*0014*/ 	.byte	0x00, 0xf0, 0x11, 0x00


	//----- nvinfo : EIATTR_KPARAM_INFO
	.align		4
.L_13:
        /*0018*/ 	.byte	0x04, 0x17
        /*001a*/ 	.short	(.L_15 - .L_14)
.L_14:
        /*001c*/ 	.word	0x00000000
        /*0020*/ 	.short	0x0003
        /*0022*/ 	.short	0x0018
        /*0024*/ 	.byte	0x00, 0xf4, 0x21, 0x00


	//----- nvinfo : EIATTR_KPARAM_INFO
	.align		4
.L_15:
        /*0028*/ 	.byte	0x04, 0x17
        /*002a*/ 	.short	(.L_17 - .L_16)
.L_16:
        /*002c*/ 	.word	0x00000000
        /*0030*/ 	.short	0x0002
        /*0032*/ 	.short	0x0010
        /*0034*/ 	.byte	0x00, 0xf4, 0x21, 0x00


	//----- nvinfo : EIATTR_KPARAM_INFO
	.align		4
.L_17:
        /*0038*/ 	.byte	0x04, 0x17
        /*003a*/ 	.short	(.L_19 - .L_18)
.L_18:
        /*003c*/ 	.word	0x00000000
        /*0040*/ 	.short	0x0001
        /*0042*/ 	.short	0x0008
        /*0044*/ 	.byte	0x00, 0xf4, 0x21, 0x00


	//----- nvinfo : EIATTR_KPARAM_INFO
	.align		4
.L_19:
        /*0048*/ 	.byte	0x04, 0x17
        /*004a*/ 	.short	(.L_21 - .L_20)
.L_20:
        /*004c*/ 	.word	0x00000000
        /*0050*/ 	.short	0x0000
        /*0052*/ 	.short	0x0000
        /*0054*/ 	.byte	0x00, 0xf4, 0x21, 0x00


	//----- nvinfo : EIATTR_SPARSE_MMA_MASK
	.align		4
.L_21:
        /*0058*/ 	.byte	0x03, 0x50
        /*005a*/ 	.short	0x0000


	//----- nvinfo : EIATTR_MAXREG_COUNT
	.align		4
        /*005c*/ 	.byte	0x03, 0x1b
        /*005e*/ 	.short	0x00ff


	//----- nvinfo : EIATTR_EXIT_INSTR_OFFSETS
	.align		4
        /*0060*/ 	.byte	0x04, 0x1c
        /*0062*/ 	.short	(.L_23 - .L_22)


	//   ....[0]....
.L_22:
        /*0064*/ 	.word	0x000002f0


	//----- nvinfo : EIATTR_REQNTID
	.align		4
.L_23:
        /*0068*/ 	.byte	0x04, 0x10
        /*006a*/ 	.short	(.L_25 - .L_24)
.L_24:
        /*006c*/ 	.word	0x00000100
        /*0070*/ 	.word	0x00000001
        /*0074*/ 	.word	0x00000001


	//----- nvinfo : EIATTR_CBANK_PARAM_SIZE
	.align		4
.L_25:
        /*0078*/ 	.byte	0x03, 0x19
        /*007a*/ 	.short	0x0024


	//----- nvinfo : EIATTR_PARAM_CBANK
	.align		4
        /*007c*/ 	.byte	0x04, 0x0a
        /*007e*/ 	.short	(.L_27 - .L_26)
	.align		4
.L_26:
        /*0080*/ 	.word	index@(.nv.constant0.triton_poi_fused_clamp_convolution_div_pow_sqrt_sub_5)
        /*0084*/ 	.short	0x0210
        /*0086*/ 	.short	0x0024


	//----- nvinfo : EIATTR_SW_WAR
	.align		4
.L_27:
        /*0088*/ 	.byte	0x04, 0x36
        /*008a*/ 	.short	(.L_29 - .L_28)
.L_28:
        /*008c*/ 	.word	0x00000008
.L_29:


//--------------------- .nv.callgraph             --------------------------
	.section	.nv.callgraph,"",@"SHT_CUDA_CALLGRAPH"
	.align	4
	.sectionentsize	8
	.align		4
        /*0000*/ 	.word	0x00000000
	.align		4
        /*0004*/ 	.word	0xffffffff
	.align		4
        /*0008*/ 	.word	0x00000000
	.align		4
        /*000c*/ 	.word	0xfffffffe
	.align		4
        /*0010*/ 	.word	0x00000000
	.align		4
        /*0014*/ 	.word	0xfffffffd
	.align		4
        /*0018*/ 	.word	0x00000000
	.align		4
        /*001c*/ 	.word	0xfffffffc


//--------------------- .nv.constant4             --------------------------
	.section	.nv.constant4,"a",@progbits
	.align	8
	.align		8
.nv.constant4:
        /*0000*/ 	.dword	_$_str
	.align		8
        /*0008*/ 	.dword	_$_str_$_2


//--------------------- .text.triton_poi_fused_clamp_convolution_div_pow_sqrt_sub_5 --------------------------
	.section	.text.triton_poi_fused_clamp_convolution_div_pow_sqrt_sub_5,"ax",@progbits
	.align	128
        .global         triton_poi_fused_clamp_convolution_div_pow_sqrt_sub_5
        .type           triton_poi_fused_clamp_convolution_div_pow_sqrt_sub_5,@function
        .size           triton_poi_fused_clamp_convolution_div_pow_sqrt_sub_5,(.L_x_1 - triton_poi_fused_clamp_convolution_div_pow_sqrt_sub_5)
        .other          triton_poi_fused_clamp_convolution_div_pow_sqrt_sub_5,@"STO_CUDA_ENTRY STV_DEFAULT"
triton_poi_fused_clamp_convolution_div_pow_sqrt_sub_5:
.text.triton_poi_fused_clamp_convolution_div_pow_sqrt_sub_5:
[----:B------:R-:W-:Y:S01]  /*0000*/  LDC R1, c[0x0][0x28] ;  /* 0x00000a00ff017b82 */ /* 0x000fe20000000800 */
[----:B------:R-:W1:Y:S07]  /*0010*/  S2R R0, SR_TID.X ;  /* 0x0000000000007919 */ /* 0x000e6e0000002100 */
[----:B------:R-:W2:Y:S01]  /*0020*/  LDC.64 R2, c[0x0][0x210] ;  /* 0x00008400ff027b82 */ /* 0x000ea20000000a00 */
[----:B------:R-:W-:Y:S01]  /*0030*/  ULDC.64 UR4, c[0x0][0x208] ;  /* 0x0000820000047ab9 */ /* 0x000fe20000000a00 */
[----:B------:R-:W3:Y:S01]  /*0040*/  S2R R5, SR_CTAID.X ;  /* 0x0000000000057919 */ /* 0x000ee20000002500 */
[----:B-1----:R-:W-:-:S02]  /*0050*/  SHF.L.U32 R0, R0, 0x1, RZ ;  /* 0x0000000100007819 */ /* 0x002fc400000006ff */
[----:B---3--:R-:W-:Y:S02]  /*0060*/  SHF.R.S32.HI R7, RZ, 0x16, R5 ;  /* 0x00000016ff077819 */ /* 0x008fe40000011405 */
[----:B------:R-:W-:Y:S02]  /*0070*/  LOP3.LUT R0, R0, 0x1fe, RZ, 0xc0, !PT ;  /* 0x000001fe00007812 */ /* 0x000fe400078ec0ff */
[----:B------:R-:W-:Y:S02]  /*0080*/  SGXT R7, R7, 0x1 ;  /* 0x000000010707781a */ /* 0x000fe40000000200 */
[----:B------:R-:W-:Y:S02]  /*0090*/  LEA R0, R5, R0, 0x9 ;  /* 0x0000000005007211 */ /* 0x000fe400078e48ff */
[----:B------:R-:W1:Y:S02]  /*00a0*/  LDC.64 R4, c[0x0][0x218] ;  /* 0x00008600ff047b82 */ /* 0x000e640000000a00 */
[----:B------:R-:W-:Y:S01]  /*00b0*/  LEA.HI R7, R7, R0, RZ, 0x8 ;  /* 0x0000000007077211 */ /* 0x000fe200078f40ff */
[----:B--2---:R-:W-:-:S03]  /*00c0*/  IMAD.WIDE R2, R0, 0x4, R2 ;  /* 0x0000000400027825 */ /* 0x004fc600078e0202 */
[----:B------:R-:W-:Y:S02]  /*00d0*/  SHF.R.S32.HI R7, RZ, 0x8, R7 ;  /* 0x00000008ff077819 */ /* 0x000fe40000011407 */
[----:B------:R-:W2:Y:S02]  /*00e0*/  LDG.E.64 R8, desc[UR4][R2.64] ;  /* 0x0000000402087981 */ /* 0x000ea4000c1e1b00 */
[----:B------:R-:W-:-:S04]  /*00f0*/  LEA.HI R6, R7, R7, RZ, 0x7 ;  /* 0x0000000707067211 */ /* 0x000fc800078f38ff */
[----:B------:R-:W-:-:S04]  /*0100*/  LOP3.LUT R6, R6, 0xffffff80, RZ, 0xc0, !PT ;  /* 0xffffff8006067812 */ /* 0x000fc800078ec0ff */
[----:B------:R-:W-:-:S05]  /*0110*/  IADD3 R7, R7, -R6, RZ ;  /* 0x8000000607077210 */ /* 0x000fca0007ffe0ff */
[----:B-1----:R-:W-:Y:S02]  /*0120*/  IMAD.WIDE R4, R7, 0x4, R4 ;  /* 0x0000000407047825 */ /* 0x002fe400078e0204 */
[----:B------:R-:W1:Y:S04]  /*0130*/  LDC.64 R6, c[0x0][0x220] ;  /* 0x00008800ff067b82 */ /* 0x000e680000000a00 */
[----:B------:R-:W2:Y:S01]  /*0140*/  LDG.E.EL R4, desc[UR4][R4.64] ;  /* 0x0000000404047981 */ /* 0x000ea2000c2e1900 */
[----:B-1----:R-:W-:-:S06]  /*0150*/  IMAD.WIDE R6, R0, 0x4, R6 ;  /* 0x0000000400067825 */ /* 0x002fcc00078e0206 */
[----:B------:R-:W3:Y:S01]  /*0160*/  LDG.E.64 R6, desc[UR4][R6.64] ;  /* 0x0000000406067981 */ /* 0x000ee2000c1e1b00 */
[--C-:B--2---:R-:W-:Y:S01]  /*0170*/  FADD R9, R9, R4.reuse ;  /* 0x0000000409097221 */ /* 0x104fe20000000000 */
[----:B------:R-:W-:Y:S02]  /*0180*/  FADD R8, R8, R4 ;  /* 0x0000000408087221 */ /* 0x000fe40000000000 */
[----:B------:R-:W1:Y:S01]  /*0190*/  LDC.64 R4, c[0x0][0x228] ;  /* 0x00008a00ff047b82 */ /* 0x000e620000000a00 */
[----:B------:R-:W2:Y:S08]  /*01a0*/  MUFU.SQRT R11, R9 ;  /* 0x00000009000b7308 */ /* 0x000eb00000002000 */
[----:B------:R-:W4:Y:S01]  /*01b0*/  MUFU.SQRT R10, R8 ;  /* 0x00000008000a7308 */ /* 0x000f220000002000 */
[----:B--2---:R-:W-:-:S02]  /*01c0*/  FSETP.GT.AND P1, PT, R11, 8.50705917302346158658e+37, PT ;  /* 0x7e8000000b00780b */ /* 0x004fc40003f24000 */
[----:B------:R-:W-:Y:S02]  /*01d0*/  FSETP.GEU.AND P3, PT, R11, 1.175494350822287508e-38, PT ;  /* 0x008000000b00780b */ /* 0x000fe40003f6e000 */
[C---:B----4-:R-:W-:Y:S02]  /*01e0*/  FSETP.GT.AND P0, PT, R10.reuse, 8.50705917302346158658e+37, PT ;  /* 0x7e8000000a00780b */ /* 0x050fe40003f04000 */
[----:B------:R-:W-:-:S07]  /*01f0*/  FSETP.GEU.AND P2, PT, R10, 1.175494350822287508e-38, PT ;  /* 0x008000000a00780b */ /* 0x000fce0003f4e000 */
[----:B------:R-:W-:-:S04]  /*0200*/  @P1 FMUL R11, R11, 0.25 ;  /* 0x3e8000000b0b1820 */ /* 0x000fc80000400000 */
[----:B------:R-:W-:Y:S01]  /*0210*/  @!P3 FMUL R11, R11, 16777216 ;  /* 0x4b8000000b0bb820 */ /* 0x000fe20000400000 */
[----:B------:R-:W-:-:S04]  /*0220*/  @P0 FMUL R10, R10, 0.25 ;  /* 0x3e8000000a0a0820 */ /* 0x000fc80000400000 */
[----:B------:R-:W-:Y:S01]  /*0230*/  @!P2 FMUL R10, R10, 16777216 ;  /* 0x4b8000000a0aa820 */ /* 0x000fe20000400000 */
[----:B------:R-:W2:Y:S01]  /*0240*/  MUFU.RCP R12, R11 ;  /* 0x0000000b000c7308 */ /* 0x000ea20000001000 */
[----:B---3--:R-:W-:-:S07]  /*0250*/  @P1 FMUL R7, R7, 0.25 ;  /* 0x3e80000007071820 */ /* 0x008fce0000400000 */
[----:B------:R-:W3:Y:S01]  /*0260*/  MUFU.RCP R13, R10 ;  /* 0x0000000a000d7308 */ /* 0x000ee20000001000 */
[----:B------:R-:W-:Y:S01]  /*0270*/  @P0 FMUL R6, R6, 0.25 ;  /* 0x3e80000006060820 */ /* 0x000fe20000400000 */
[----:B------:R-:W-:-:S03]  /*0280*/  @!P3 FMUL R7, R7, 16777216 ;  /* 0x4b8000000707b820 */ /* 0x000fc60000400000 */
[----:B------:R-:W-:Y:S01]  /*0290*/  @!P2 FMUL R6, R6, 16777216 ;  /* 0x4b8000000606a820 */ /* 0x000fe20000400000 */
[----:B-1----:R-:W-:-:S04]  /*02a0*/  IMAD.WIDE R4, R0, 0x4, R4 ;  /* 0x0000000400047825 */ /* 0x002fc800078e0204 */
[----:B--2---:R-:W-:Y:S01]  /*02b0*/  FMUL R7, R12, R7 ;  /* 0x000000070c077220 */ /* 0x004fe20000400000 */
[----:B------:R-:W-:Y:S01]  /*02c0*/  STG.E.64 desc[UR4][R2.64], R8 ;  /* 0x0000000802007986 */ /* 0x000fe2000c101b04 */
[----:B---3--:R-:W-:-:S05]  /*02d0*/  FMUL R6, R13, R6 ;  /* 0x000000060d067220 */ /* 0x008fca0000400000 */
[----:B------:R-:W-:Y:S01]  /*02e0*/  STG.E.64 desc[UR4][R4.64], R6 ;  /* 0x0000000604007986 */ /* 0x000fe2000c101b04 */
[----:B------:R-:W-:Y:S05]  /*02f0*/  EXIT ;  /* 0x000000000000794d */ /* 0x000fea0003800000 */
.L_x_0:
[----:B------:R-:W-:-:S00]  /*0300*/  BRA `(.L_x_0) ;  /* 0xfffffffc00fc7947 */ /* 0x000fc0000383ffff */
[----:B------:R-:W-:-:S00]  /*0310*/  NOP ;  /* 0x0000000000007918 */ /* 0x000fc00000000000 */
        /* <DEDUP_REMOVED lines=14> */
.L_x_1:


//--------------------- .nv.global.init           --------------------------
	.section	.nv.global.init,"aw",@progbits
.nv.global.init:
	.type		_$_str,@object
	.size		_$_str,(_$_str_$_2 - _$_str)
_$_str:
        /*0000*/ 	.byte	0x5f, 0x5f, 0x43, 0x55, 0x44, 0x41, 0x5f, 0x46, 0x54, 0x5a, 0x00
	.type		_$_str_$_2,@object
	.size		_$_str_$_2,(.L_1 - _$_str_$_2)
_$_str_$_2:
        /*000b*/ 	.byte	0x5f, 0x5f, 0x43, 0x55, 0x44, 0x41, 0x5f, 0x50, 0x52, 0x45, 0x43, 0x5f, 0x53, 0x51, 0x52, 0x54
        /*001b*/ 	.byte	0x00
.L_1:


//--------------------- .nv.constant0.triton_poi_fused_clamp_convolution_div_pow_sqrt_sub_5 --------------------------
	.section	.nv.constant0.triton_poi_fused_clamp_convolution_div_pow_sqrt_sub_5,"a",@progbits
	.sectionflags	@""
	.align	4
.nv.constant0.triton_poi_fused_clamp_convolution_div_pow_sqrt_sub_5:
	.zero		564
